	.headerflags	@"EF_CUDA_TEXMODE_UNIFIED EF_CUDA_64BIT_ADDRESS EF_CUDA_ACCELERATORS EF_CUDA_SM90 EF_CUDA_VIRTUAL_SM(EF_CUDA_SM90)"
	.elftype	@"ET_EXEC"


//--------------------- .nv.info                  --------------------------
	.section	.nv.info,"",@"SHT_CUDA_INFO"
	.align	4


	//----- nvinfo : EIATTR_REGCOUNT
	.align		4
        /*0000*/ 	.byte	0x04, 0x2f
        /*0002*/ 	.short	(.L_1 - .L_0)
	.align		4
.L_0:
        /*0004*/ 	.word	index@(triton_poi_fused_add_lift_fresh_mul_relu_sigmoid_sub_0)
        /*0008*/ 	.word	0x00000014


	//----- nvinfo : EIATTR_MIN_STACK_SIZE
	.align		4
.L_1:
        /*000c*/ 	.byte	0x04, 0x12
        /*000e*/ 	.short	(.L_3 - .L_2)
	.align		4
.L_2:
        /*0010*/ 	.word	index@(triton_poi_fused_add_lift_fresh_mul_relu_sigmoid_sub_0)
        /*0014*/ 	.word	0x00000000


	//----- nvinfo : EIATTR_FRAME_SIZE
	.align		4
.L_3:
        /*0018*/ 	.byte	0x04, 0x11
        /*001a*/ 	.short	(.L_5 - .L_4)
	.align		4
.L_4:
        /*001c*/ 	.word	index@(triton_poi_fused_add_lift_fresh_mul_relu_sigmoid_sub_0)
        /*0020*/ 	.word	0x00000000


	//----- nvinfo : EIATTR_MIN_STACK_SIZE
	.align		4
.L_5:
        /*0024*/ 	.byte	0x04, 0x12
        /*0026*/ 	.short	(.L_7 - .L_6)
	.align		4
.L_6:
        /*0028*/ 	.word	index@(triton_poi_fused_add_lift_fresh_mul_relu_sigmoid_sub_0)
        /*002c*/ 	.word	0x00000000
.L_7:


//--------------------- .nv.info.triton_poi_fused_add_lift_fresh_mul_relu_sigmoid_sub_0 --------------------------
	.section	.nv.info.triton_poi_fused_add_lift_fresh_mul_relu_sigmoid_sub_0,"",@"SHT_CUDA_INFO"
	.sectionflags	@""
	.align	4


	//----- nvinfo : EIATTR_CUDA_API_VERSION
	.align		4
        /*0000*/ 	.byte	0x04, 0x37
        /*0002*/ 	.short	(.L_9 - .L_8)
.L_8:
        /*0004*/ 	.word	0x0000007c


	//----- nvinfo : EIATTR_KPARAM_INFO
	.align		4
.L_9:
        /*0008*/ 	.byte	0x04, 0x17
        /*000a*/ 	.short	(.L_11 - .L_10)
.L_10:
        /*000c*/ 	.word	0x00000000
        /*0010*/ 	.short	0x0006
        /*0012*/ 	.short	0x0030
        /*0014*/ 	.byte	0x00, 0xf0, 0x11, 0x00


	//----- nvinfo : EIATTR_KPARAM_INFO
	.align		4
.L_11:
        /*0018*/ 	.byte	0x04, 0x17
        /*001a*/ 	.short	(.L_13 - .L_12)
.L_12:
        /*001c*/ 	.word	0x00000000
        /*0020*/ 	.short	0x0005
        /*0022*/ 	.short	0x0028
        /*0024*/ 	.byte	0x00, 0xf4, 0x21, 0x00


	//----- nvinfo : EIATTR_KPARAM_INFO
	.align		4
.L_13:
        /*0028*/ 	.byte	0x04, 0x17
        /*002a*/ 	.short	(.L_15 - .L_14)
.L_14:
        /*002c*/ 	.word	0x00000000
        /*0030*/ 	.short	0x0004
        /*0032*/ 	.short	0x0020
        /*0034*/ 	.byte	0x00, 0xf4, 0x21, 0x00


	//----- nvinfo : EIATTR_KPARAM_INFO
	.align		4
.L_15:
        /*0038*/ 	.byte	0x04, 0x17
        /*003a*/ 	.short	(.L_17 - .L_16)
.L_16:
        /*003c*/ 	.word	0x00000000
        /*0040*/ 	.short	0x0003
        /*0042*/ 	.short	0x0018
        /*0044*/ 	.byte	0x00, 0xf4, 0x21, 0x00


	//----- nvinfo : EIATTR_KPARAM_INFO
	.align		4
.L_17:
        /*0048*/ 	.byte	0x04, 0x17
        /*004a*/ 	.short	(.L_19 - .L_18)
.L_18:
        /*004c*/ 	.word	0x00000000
        /*0050*/ 	.short	0x0002
        /*0052*/ 	.short	0x0010
        /*0054*/ 	.byte	0x00, 0xf4, 0x21, 0x00


	//----- nvinfo : EIATTR_KPARAM_INFO
	.align		4
.L_19:
        /*0058*/ 	.byte	0x04, 0x17
        /*005a*/ 	.short	(.L_21 - .L_20)
.L_20:
        /*005c*/ 	.word	0x00000000
        /*0060*/ 	.short	0x0001
        /*0062*/ 	.short	0x0008
        /*0064*/ 	.byte	0x00, 0xf4, 0x21, 0x00


	//----- nvinfo : EIATTR_KPARAM_INFO
	.align		4
.L_21:
        /*0068*/ 	.byte	0x04, 0x17
        /*006a*/ 	.short	(.L_23 - .L_22)
.L_22:
        /*006c*/ 	.word	0x00000000
        /*0070*/ 	.short	0x0000
        /*0072*/ 	.short	0x0000
        /*0074*/ 	.byte	0x00, 0xf4, 0x21, 0x00


	//----- nvinfo : EIATTR_SPARSE_MMA_MASK
	.align		4
.L_23:
        /*0078*/ 	.byte	0x03, 0x50
        /*007a*/ 	.short	0x0000


	//----- nvinfo : EIATTR_MAXREG_COUNT
	.align		4
        /*007c*/ 	.byte	0x03, 0x1b
        /*007e*/ 	.short	0x00ff


	//----- nvinfo : EIATTR_EXIT_INSTR_OFFSETS
	.align		4
        /*0080*/ 	.byte	0x04, 0x1c
        /*0082*/ 	.short	(.L_25 - .L_24)


	//   ....[0]....
.L_24:
        /*0084*/ 	.word	0x000003c0


	//   ....[1]....
        /*0088*/ 	.word	0x000003e0


	//----- nvinfo : EIATTR_REQNTID
	.align		4
.L_25:
        /*008c*/ 	.byte	0x04, 0x10
        /*008e*/ 	.short	(.L_27 - .L_26)
.L_26:
        /*0090*/ 	.word	0x00000080
        /*0094*/ 	.word	0x00000001
        /*0098*/ 	.word	0x00000001


	//----- nvinfo : EIATTR_CBANK_PARAM_SIZE
	.align		4
.L_27:
        /*009c*/ 	.byte	0x03, 0x19
        /*009e*/ 	.short	0x0034


	//----- nvinfo : EIATTR_PARAM_CBANK
	.align		4
        /*00a0*/ 	.byte	0x04, 0x0a
        /*00a2*/ 	.short	(.L_29 - .L_28)
	.align		4
.L_28:
        /*00a4*/ 	.word	index@(.nv.constant0.triton_poi_fused_add_lift_fresh_mul_relu_sigmoid_sub_0)
        /*00a8*/ 	.short	0x0210
        /*00aa*/ 	.short	0x0034


	//----- nvinfo : EIATTR_SW_WAR
	.align		4
.L_29:
        /*00ac*/ 	.byte	0x04, 0x36
        /*00ae*/ 	.short	(.L_31 - .L_30)
.L_30:
        /*00b0*/ 	.word	0x00000008
.L_31:


//--------------------- .nv.callgraph             --------------------------
	.section	.nv.callgraph,"",@"SHT_CUDA_CALLGRAPH"
	.align	4
	.sectionentsize	8
	.align		4
        /*0000*/ 	.word	0x00000000
	.align		4
        /*0004*/ 	.word	0xffffffff
	.align		4
        /*0008*/ 	.word	0x00000000
	.align		4
        /*000c*/ 	.word	0xfffffffe
	.align		4
        /*0010*/ 	.word	0x00000000
	.align		4
        /*0014*/ 	.word	0xfffffffd
	.align		4
        /*0018*/ 	.word	0x00000000
	.align		4
        /*001c*/ 	.word	0xfffffffc


//--------------------- .text.triton_poi_fused_add_lift_fresh_mul_relu_sigmoid_sub_0 --------------------------
	.section	.text.triton_poi_fused_add_lift_fresh_mul_relu_sigmoid_sub_0,"ax",@progbits
	.align	128
        .global         triton_poi_fused_add_lift_fresh_mul_relu_sigmoid_sub_0
        .type           triton_poi_fused_add_lift_fresh_mul_relu_sigmoid_sub_0,@function
        .size           triton_poi_fused_add_lift_fresh_mul_relu_sigmoid_sub_0,(.L_x_1 - triton_poi_fused_add_lift_fresh_mul_relu_sigmoid_sub_0)
        .other          triton_poi_fused_add_lift_fresh_mul_relu_sigmoid_sub_0,@"STO_CUDA_ENTRY STV_DEFAULT"
triton_poi_fused_add_lift_fresh_mul_relu_sigmoid_sub_0:
.text.triton_poi_fused_add_lift_fresh_mul_relu_sigmoid_sub_0:
[----:B------:R-:W0:Y:S02]  /*0000*/  LDC R1, c[0x0][0x28] ;  /* 0x00000a00ff017b82 */ /* 0x000e240000000800 */
[----:B------:R-:W1:Y:S01]  /*0010*/  S2R R0, SR_TID.X ;  /* 0x0000000000007919 */ /* 0x000e620000002100 */
[----:B------:R-:W2:Y:S01]  /*0020*/  LDC.64 R4, c[0x0][0x210] ;  /* 0x00008400ff047b82 */ /* 0x000ea20000000a00 */
[----:B------:R-:W-:Y:S01]  /*0030*/  CS2R R16, SRZ ;  /* 0x0000000000107805 */ /* 0x000fe2000001ff00 */
[----:B------:R-:W-:Y:S01]  /*0040*/  ULDC.64 UR4, c[0x0][0x208] ;  /* 0x0000820000047ab9 */ /* 0x000fe20000000a00 */
[----:B------:R-:W3:Y:S05]  /*0050*/  S2R R3, SR_CTAID.X ;  /* 0x0000000000037919 */ /* 0x000eea0000002500 */
[----:B------:R-:W4:Y:S01]  /*0060*/  LDC.64 R12, c[0x0][0x220] ;  /* 0x00008800ff0c7b82 */ /* 0x000f220000000a00 */
[----:B-1----:R-:W-:-:S04]  /*0070*/  LOP3.LUT R0, R0, 0x7f, RZ, 0xc0, !PT ;  /* 0x0000007f00007812 */ /* 0x002fc800078ec0ff */
[----:B---3--:R-:W-:-:S03]  /*0080*/  LEA R0, R3, R0, 0x7 ;  /* 0x0000000003007211 */ /* 0x008fc600078e38ff */
[----:B------:R-:W1:Y:S01]  /*0090*/  LDC.64 R2, c[0x0][0x218] ;  /* 0x00008600ff027b82 */ /* 0x000e620000000a00 */
[----:B------:R-:W-:Y:S02]  /*00a0*/  SHF.R.S32.HI R7, RZ, 0x1f, R0 ;  /* 0x0000001fff077819 */ /* 0x000fe40000011400 */
[----:B------:R-:W-:Y:S02]  /*00b0*/  ISETP.GE.AND P0, PT, R0, 0x100, PT ;  /* 0x000001000000780c */ /* 0x000fe40003f06270 */
[----:B------:R-:W-:-:S04]  /*00c0*/  LEA.HI R7, R7, R0, RZ, 0x2 ;  /* 0x0000000007077211 */ /* 0x000fc800078f10ff */
[C---:B------:R-:W-:Y:S02]  /*00d0*/  LOP3.LUT R9, R7.reuse, 0xfffffffc, RZ, 0xc0, !PT ;  /* 0xfffffffc07097812 */ /* 0x040fe400078ec0ff */
[----:B------:R-:W-:Y:S02]  /*00e0*/  SHF.L.U32 R6, R7, 0x1, RZ ;  /* 0x0000000107067819 */ /* 0x000fe400000006ff */
[----:B------:R-:W-:Y:S02]  /*00f0*/  IADD3 R7, R0, -R9, RZ ;  /* 0x8000000900077210 */ /* 0x000fe40007ffe0ff */
[----:B------:R-:W-:Y:S02]  /*0100*/  LOP3.LUT R6, R6, 0xfffffff8, RZ, 0xc0, !PT ;  /* 0xfffffff806067812 */ /* 0x000fe400078ec0ff */
[----:B------:R-:W-:-:S04]  /*0110*/  IADD3 R11, R7, 0x4, RZ ;  /* 0x00000004070b7810 */ /* 0x000fc80007ffe0ff */
[----:B------:R-:W-:Y:S01]  /*0120*/  IADD3 R9, R6, R11, RZ ;  /* 0x0000000b06097210 */ /* 0x000fe20007ffe0ff */
[----:B-1----:R-:W-:-:S04]  /*0130*/  IMAD.WIDE.U32 R10, R11, 0x4, R2 ;  /* 0x000000040b0a7825 */ /* 0x002fc800078e0002 */
[----:B--2---:R-:W-:Y:S01]  /*0140*/  IMAD.WIDE R8, R9, 0x4, R4 ;  /* 0x0000000409087825 */ /* 0x004fe200078e0204 */
[----:B------:R4:W2:Y:S04]  /*0150*/  @!P0 LDG.E.EL R17, desc[UR4][R10.64] ;  /* 0x000000040a118981 */ /* 0x0008a8000c2e1900 */
[----:B------:R-:W2:Y:S01]  /*0160*/  @!P0 LDG.E R16, desc[UR4][R8.64] ;  /* 0x0000000408108981 */ /* 0x000ea2000c1e1900 */
[----:B------:R-:W-:Y:S01]  /*0170*/  IADD3 R15, R7, R6, RZ ;  /* 0x00000006070f7210 */ /* 0x000fe20007ffe0ff */
[----:B------:R-:W-:Y:S01]  /*0180*/  HFMA2.MMA R14, -RZ, RZ, 0, 0 ;  /* 0x00000000ff0e7435 */ /* 0x000fe200000001ff */
[----:B------:R-:W-:Y:S01]  /*0190*/  IMAD.WIDE R6, R7, 0x4, R2 ;  /* 0x0000000407067825 */ /* 0x000fe200078e0202 */
[----:B------:R-:W-:-:S03]  /*01a0*/  CS2R R2, SRZ ;  /* 0x0000000000027805 */ /* 0x000fc6000001ff00 */
[----:B------:R-:W-:-:S05]  /*01b0*/  IMAD.WIDE R4, R15, 0x4, R4 ;  /* 0x000000040f047825 */ /* 0x000fca00078e0204 */
[----:B------:R1:W3:Y:S04]  /*01c0*/  @!P0 LDG.E R3, desc[UR4][R4.64] ;  /* 0x0000000404038981 */ /* 0x0002e8000c1e1900 */
[----:B------:R5:W3:Y:S01]  /*01d0*/  @!P0 LDG.E.EL R14, desc[UR4][R6.64] ;  /* 0x00000004060e8981 */ /* 0x000ae2000c2e1900 */
[----:B----4-:R-:W-:-:S05]  /*01e0*/  IMAD.WIDE R10, R0, 0x4, R12 ;  /* 0x00000004000a7825 */ /* 0x010fca00078e020c */
[----:B------:R4:W3:Y:S01]  /*01f0*/  @!P0 LDG.E R2, desc[UR4][R10.64] ;  /* 0x000000040a028981 */ /* 0x0008e2000c1e1900 */
[----:B-1----:R-:W1:Y:S08]  /*0200*/  LDC.64 R4, c[0x0][0x238] ;  /* 0x00008e00ff047b82 */ /* 0x002e700000000a00 */
[----:B-----5:R-:W5:Y:S01]  /*0210*/  LDC.64 R6, c[0x0][0x230] ;  /* 0x00008c00ff067b82 */ /* 0x020f620000000a00 */
[----:B----4-:R-:W-:Y:S01]  /*0220*/  MOV R11, 0x3f800000 ;  /* 0x3f800000000b7802 */ /* 0x010fe20000000f00 */
[----:B-1----:R-:W-:-:S04]  /*0230*/  IMAD.WIDE R4, R0, 0x4, R4 ;  /* 0x0000000400047825 */ /* 0x002fc800078e0204 */
[----:B-----5:R-:W-:-:S04]  /*0240*/  IMAD.WIDE R6, R0, 0x4, R6 ;  /* 0x0000000400067825 */ /* 0x020fc800078e0206 */
[----:B--2---:R-:W-:-:S04]  /*0250*/  FADD R16, R17, R16 ;  /* 0x0000001011107221 */ /* 0x004fc80000000000 */
[----:B------:R-:W-:-:S04]  /*0260*/  FADD R16, RZ, -R16 ;  /* 0x80000010ff107221 */ /* 0x000fc80000000000 */
[----:B------:R-:W-:-:S05]  /*0270*/  FMUL R16, R16, 1.4426950216293334961 ;  /* 0x3fb8aa3b10107820 */ /* 0x000fca0000400000 */
[----:B------:R-:W-:Y:S01]  /*0280*/  FSETP.GEU.AND P1, PT, R16, -126, PT ;  /* 0xc2fc00001000780b */ /* 0x000fe20003f2e000 */
[----:B---3--:R-:W-:-:S12]  /*0290*/  FADD R10, R14, R3 ;  /* 0x000000030e0a7221 */ /* 0x008fd80000000000 */
[----:B------:R-:W-:-:S04]  /*02a0*/  @!P1 FMUL R16, R16, 0.5 ;  /* 0x3f00000010109820 */ /* 0x000fc80000400000 */
[----:B------:R-:W1:Y:S02]  /*02b0*/  MUFU.EX2 R8, R16 ;  /* 0x0000001000087308 */ /* 0x000e640000000800 */
[----:B-1----:R-:W-:-:S04]  /*02c0*/  @!P1 FMUL R8, R8, R8 ;  /* 0x0000000808089220 */ /* 0x002fc80000400000 */
[----:B------:R-:W-:Y:S02]  /*02d0*/  FADD R12, R8, 1 ;  /* 0x3f800000080c7421 */ /* 0x000fe40000000000 */
[----:B------:R-:W1:Y:S03]  /*02e0*/  LDC.64 R8, c[0x0][0x228] ;  /* 0x00008a00ff087b82 */ /* 0x000e660000000a00 */
[----:B------:R-:W-:-:S04]  /*02f0*/  FSETP.GT.AND P1, PT, R12, 8.50705917302346158658e+37, PT ;  /* 0x7e8000000c00780b */ /* 0x000fc80003f24000 */
[----:B------:R-:W-:-:S09]  /*0300*/  FSEL R11, R11, 0.25, !P1 ;  /* 0x3e8000000b0b7808 */ /* 0x000fd20004800000 */
[----:B------:R-:W-:Y:S01]  /*0310*/  @P1 FMUL R12, R12, 0.25 ;  /* 0x3e8000000c0c1820 */ /* 0x000fe20000400000 */
[----:B------:R-:W-:-:S04]  /*0320*/  FSETP.GEU.AND P1, PT, R3, -R14, PT ;  /* 0x8000000e0300720b */ /* 0x000fc80003f2e000 */
[----:B------:R-:W-:Y:S01]  /*0330*/  FSEL R10, R10, RZ, P1 ;  /* 0x000000ff0a0a7208 */ /* 0x000fe20000800000 */
[----:B------:R-:W2:Y:S01]  /*0340*/  MUFU.RCP R12, R12 ;  /* 0x0000000c000c7308 */ /* 0x000ea20000001000 */
[----:B-1----:R-:W-:-:S05]  /*0350*/  IMAD.WIDE R8, R0, 0x4, R8 ;  /* 0x0000000400087825 */ /* 0x002fca00078e0208 */
[----:B------:R1:W-:Y:S01]  /*0360*/  @!P0 STG.E desc[UR4][R8.64], R10 ;  /* 0x0000000a08008986 */ /* 0x0003e2000c101904 */
[----:B--2---:R-:W-:-:S04]  /*0370*/  FMUL R14, R12, R11 ;  /* 0x0000000b0c0e7220 */ /* 0x004fc80000400000 */
[----:B------:R-:W-:Y:S01]  /*0380*/  FADD R3, -R14, 1 ;  /* 0x3f8000000e037421 */ /* 0x000fe20000000100 */
[----:B------:R1:W-:Y:S03]  /*0390*/  @!P0 STG.E desc[UR4][R6.64], R14 ;  /* 0x0000000e06008986 */ /* 0x0003e6000c101904 */
[----:B------:R-:W-:-:S04]  /*03a0*/  FMUL R3, R10, R3 ;  /* 0x000000030a037220 */ /* 0x000fc80000400000 */
[----:B------:R-:W-:Y:S01]  /*03b0*/  FFMA R3, R14, R2, R3 ;  /* 0x000000020e037223 */ /* 0x000fe20000000003 */
[----:B------:R-:W-:Y:S06]  /*03c0*/  @P0 EXIT ;  /* 0x000000000000094d */ /* 0x000fec0003800000 */
[----:B------:R-:W-:Y:S01]  /*03d0*/  STG.E desc[UR4][R4.64], R3 ;  /* 0x0000000304007986 */ /* 0x000fe2000c101904 */
[----:B------:R-:W-:Y:S05]  /*03e0*/  EXIT ;  /* 0x000000000000794d */ /* 0x000fea0003800000 */
.L_x_0:
[----:B------:R-:W-:-:S00]  /*03f0*/  BRA `(.L_x_0) ;  /* 0xfffffffc00fc7947 */ /* 0x000fc0000383ffff */
[----:B------:R-:W-:-:S00]  /*0400*/  NOP ;  /* 0x0000000000007918 */ /* 0x000fc00000000000 */
[----:B------:R-:W-:-:S00]  /*0410*/  NOP ;  /* 0x0000000000007918 */ /* 0x000fc00000000000 */
[----:B------:R-:W-:-:S00]  /*0420*/  NOP ;  /* 0x0000000000007918 */ /* 0x000fc00000000000 */
[----:B------:R-:W-:-:S00]  /*0430*/  NOP ;  /* 0x0000000000007918 */ /* 0x000fc00000000000 */
[----:B------:R-:W-:-:S00]  /*0440*/  NOP ;  /* 0x0000000000007918 */ /* 0x000fc00000000000 */
[----:B------:R-:W-:-:S00]  /*0450*/  NOP ;  /* 0x0000000000007918 */ /* 0x000fc00000000000 */
[----:B------:R-:W-:-:S00]  /*0460*/  NOP ;  /* 0x0000000000007918 */ /* 0x000fc00000000000 */
[----:B------:R-:W-:-:S00]  /*0470*/  NOP ;  /* 0x0000000000007918 */ /* 0x000fc00000000000 */
.L_x_1:


//--------------------- .nv.constant0.triton_poi_fused_add_lift_fresh_mul_relu_sigmoid_sub_0 --------------------------
	.section	.nv.constant0.triton_poi_fused_add_lift_fresh_mul_relu_sigmoid_sub_0,"a",@progbits
	.sectionflags	@""
	.align	4
.nv.constant0.triton_poi_fused_add_lift_fresh_mul_relu_sigmoid_sub_0:
	.zero		580
